//
// Generated by NVIDIA NVVM Compiler
//
// Compiler Build ID: CL-36424714
// Cuda compilation tools, release 13.0, V13.0.88
// Based on NVVM 20.0.0
//

.version 9.0
.target sm_100
.address_size 64

	// .globl	_Z10MultMatGPUPfS_S_i

.visible .entry _Z10MultMatGPUPfS_S_i(
	.param .u64 .ptr .align 1 _Z10MultMatGPUPfS_S_i_param_0,
	.param .u64 .ptr .align 1 _Z10MultMatGPUPfS_S_i_param_1,
	.param .u64 .ptr .align 1 _Z10MultMatGPUPfS_S_i_param_2,
	.param .u32 _Z10MultMatGPUPfS_S_i_param_3
)
{
	.reg .pred 	%p<10>;
	.reg .b32 	%r<39>;
	.reg .b32 	%f<68>;
	.reg .b64 	%rd<67>;

	ld.param.u64 	%rd14, [_Z10MultMatGPUPfS_S_i_param_1];
	ld.param.u64 	%rd15, [_Z10MultMatGPUPfS_S_i_param_2];
	ld.param.u32 	%r17, [_Z10MultMatGPUPfS_S_i_param_3];
	cvta.to.global.u64 	%rd1, %rd15;
	cvta.to.global.u64 	%rd2, %rd14;
	mov.u32 	%r18, %ctaid.y;
	shl.b32 	%r19, %r18, 5;
	mov.u32 	%r20, %tid.y;
	add.s32 	%r1, %r19, %r20;
	mov.u32 	%r21, %ctaid.x;
	shl.b32 	%r22, %r21, 5;
	mov.u32 	%r23, %tid.x;
	add.s32 	%r2, %r22, %r23;
	setp.lt.s32 	%p1, %r17, 1;
	mov.f32 	%f67, 0f00000000;
	@%p1 bra 	$L__BB0_12;
	mul.lo.s32 	%r3, %r17, %r1;
	and.b32  	%r4, %r17, 7;
	setp.lt.u32 	%p2, %r17, 8;
	mov.f32 	%f67, 0f00000000;
	mov.b32 	%r37, 0;
	@%p2 bra 	$L__BB0_4;
	and.b32  	%r37, %r17, 2147483640;
	neg.s32 	%r35, %r37;
	mul.wide.u32 	%rd16, %r17, 4;
	add.s64 	%rd3, %rd1, %rd16;
	mul.wide.u32 	%rd17, %r17, 8;
	add.s64 	%rd4, %rd1, %rd17;
	mul.wide.u32 	%rd18, %r17, 12;
	add.s64 	%rd5, %rd1, %rd18;
	mul.wide.u32 	%rd19, %r17, 16;
	add.s64 	%rd6, %rd1, %rd19;
	mul.wide.u32 	%rd20, %r17, 20;
	add.s64 	%rd7, %rd1, %rd20;
	mul.wide.u32 	%rd21, %r17, 24;
	add.s64 	%rd8, %rd1, %rd21;
	mul.wide.u32 	%rd22, %r17, 28;
	add.s64 	%rd9, %rd1, %rd22;
	mul.wide.u32 	%rd23, %r3, 4;
	add.s64 	%rd24, %rd23, %rd2;
	add.s64 	%rd66, %rd24, 16;
	mov.f32 	%f67, 0f00000000;
	mov.u32 	%r34, %r2;
$L__BB0_3:
	.pragma "nounroll";
	mul.wide.s32 	%rd25, %r34, 4;
	add.s64 	%rd26, %rd3, %rd25;
	add.s64 	%rd27, %rd4, %rd25;
	add.s64 	%rd28, %rd5, %rd25;
	add.s64 	%rd29, %rd6, %rd25;
	add.s64 	%rd30, %rd7, %rd25;
	add.s64 	%rd31, %rd8, %rd25;
	add.s64 	%rd32, %rd9, %rd25;
	add.s64 	%rd33, %rd1, %rd25;
	ld.global.f32 	%f17, [%rd66+-16];
	ld.global.f32 	%f18, [%rd33];
	fma.rn.f32 	%f19, %f17, %f18, %f67;
	ld.global.f32 	%f20, [%rd66+-12];
	ld.global.f32 	%f21, [%rd26];
	fma.rn.f32 	%f22, %f20, %f21, %f19;
	ld.global.f32 	%f23, [%rd66+-8];
	ld.global.f32 	%f24, [%rd27];
	fma.rn.f32 	%f25, %f23, %f24, %f22;
	ld.global.f32 	%f26, [%rd66+-4];
	ld.global.f32 	%f27, [%rd28];
	fma.rn.f32 	%f28, %f26, %f27, %f25;
	ld.global.f32 	%f29, [%rd66];
	ld.global.f32 	%f30, [%rd29];
	fma.rn.f32 	%f31, %f29, %f30, %f28;
	ld.global.f32 	%f32, [%rd66+4];
	ld.global.f32 	%f33, [%rd30];
	fma.rn.f32 	%f34, %f32, %f33, %f31;
	ld.global.f32 	%f35, [%rd66+8];
	ld.global.f32 	%f36, [%rd31];
	fma.rn.f32 	%f37, %f35, %f36, %f34;
	ld.global.f32 	%f38, [%rd66+12];
	ld.global.f32 	%f39, [%rd32];
	fma.rn.f32 	%f67, %f38, %f39, %f37;
	add.s32 	%r35, %r35, 8;
	shl.b32 	%r25, %r17, 3;
	add.s32 	%r34, %r34, %r25;
	add.s64 	%rd66, %rd66, 32;
	setp.ne.s32 	%p3, %r35, 0;
	@%p3 bra 	$L__BB0_3;
$L__BB0_4:
	setp.eq.s32 	%p4, %r4, 0;
	@%p4 bra 	$L__BB0_12;
	and.b32  	%r12, %r17, 3;
	setp.lt.u32 	%p5, %r4, 4;
	@%p5 bra 	$L__BB0_7;
	add.s32 	%r26, %r37, %r3;
	mul.wide.u32 	%rd34, %r26, 4;
	add.s64 	%rd35, %rd2, %rd34;
	ld.global.f32 	%f41, [%rd35];
	mad.lo.s32 	%r27, %r37, %r17, %r2;
	mul.wide.s32 	%rd36, %r27, 4;
	add.s64 	%rd37, %rd1, %rd36;
	ld.global.f32 	%f42, [%rd37];
	fma.rn.f32 	%f43, %f41, %f42, %f67;
	cvt.u64.u32 	%rd38, %r3;
	cvt.u64.u32 	%rd39, %r37;
	add.s64 	%rd40, %rd39, %rd38;
	shl.b64 	%rd41, %rd40, 2;
	add.s64 	%rd42, %rd2, %rd41;
	ld.global.f32 	%f44, [%rd42+4];
	mul.wide.u32 	%rd43, %r17, 4;
	add.s64 	%rd44, %rd37, %rd43;
	ld.global.f32 	%f45, [%rd44];
	fma.rn.f32 	%f46, %f44, %f45, %f43;
	ld.global.f32 	%f47, [%rd42+8];
	add.s64 	%rd45, %rd44, %rd43;
	ld.global.f32 	%f48, [%rd45];
	fma.rn.f32 	%f49, %f47, %f48, %f46;
	ld.global.f32 	%f50, [%rd42+12];
	add.s64 	%rd46, %rd45, %rd43;
	ld.global.f32 	%f51, [%rd46];
	fma.rn.f32 	%f67, %f50, %f51, %f49;
	add.s32 	%r37, %r37, 4;
$L__BB0_7:
	setp.eq.s32 	%p6, %r12, 0;
	@%p6 bra 	$L__BB0_12;
	setp.eq.s32 	%p7, %r12, 1;
	@%p7 bra 	$L__BB0_10;
	add.s32 	%r28, %r37, %r3;
	mul.wide.u32 	%rd47, %r28, 4;
	add.s64 	%rd48, %rd2, %rd47;
	ld.global.f32 	%f53, [%rd48];
	mad.lo.s32 	%r29, %r37, %r17, %r2;
	mul.wide.s32 	%rd49, %r29, 4;
	add.s64 	%rd50, %rd1, %rd49;
	ld.global.f32 	%f54, [%rd50];
	fma.rn.f32 	%f55, %f53, %f54, %f67;
	cvt.u64.u32 	%rd51, %r3;
	cvt.u64.u32 	%rd52, %r37;
	add.s64 	%rd53, %rd52, %rd51;
	shl.b64 	%rd54, %rd53, 2;
	add.s64 	%rd55, %rd2, %rd54;
	ld.global.f32 	%f56, [%rd55+4];
	mul.wide.u32 	%rd56, %r17, 4;
	add.s64 	%rd57, %rd50, %rd56;
	ld.global.f32 	%f57, [%rd57];
	fma.rn.f32 	%f67, %f56, %f57, %f55;
	add.s32 	%r37, %r37, 2;
$L__BB0_10:
	and.b32  	%r30, %r17, 1;
	setp.eq.b32 	%p8, %r30, 1;
	not.pred 	%p9, %p8;
	@%p9 bra 	$L__BB0_12;
	add.s32 	%r31, %r37, %r3;
	mul.wide.u32 	%rd58, %r31, 4;
	add.s64 	%rd59, %rd2, %rd58;
	ld.global.f32 	%f58, [%rd59];
	mad.lo.s32 	%r32, %r37, %r17, %r2;
	mul.wide.s32 	%rd60, %r32, 4;
	add.s64 	%rd61, %rd1, %rd60;
	ld.global.f32 	%f59, [%rd61];
	fma.rn.f32 	%f67, %f58, %f59, %f67;
$L__BB0_12:
	ld.param.u64 	%rd65, [_Z10MultMatGPUPfS_S_i_param_0];
	cvta.to.global.u64 	%rd62, %rd65;
	mad.lo.s32 	%r33, %r17, %r1, %r2;
	mul.wide.s32 	%rd63, %r33, 4;
	add.s64 	%rd64, %rd62, %rd63;
	st.global.f32 	[%rd64], %f67;
	ret;

}


// ===== COMPILED SASS (sm_100) =====

	.target	sm_100

	.elftype	@"ET_EXEC"


//--------------------- .note.nv.tkinfo           --------------------------
	.section	.note.nv.tkinfo,"",@"SHT_NOTE"
	.sectionflags	@"SHF_NOTE_NV_TKINFO"
	.tkinfo
        /*0018*/ 	.word	0x00000002
        /*0030*/ 	.string	""
        /*0030*/ 	.string	"ptxas"
        /*0030*/ 	.string	"Cuda compilation tools, release 13.0, V13.0.88"
        /*0030*/ 	.string	"Build cuda_13.0.r13.0/compiler.36424714_0"
        /*0030*/ 	.string	"-arch sm_100 -m 64 "



//--------------------- .note.nv.cuinfo           --------------------------
	.section	.note.nv.cuinfo,"",@"SHT_NOTE"
	.sectionflags	@"SHF_NOTE_NV_CUINFO"
        /*0018*/ 	.short	0x0002
        /*001a*/ 	.short	0x0064
        /*001c*/ 	.short	0x0082
	.zero		2


//--------------------- .nv.info                  --------------------------
	.section	.nv.info,"",@"SHT_CUDA_INFO"
	.align	4


	//----- nvinfo : EIATTR_REGCOUNT
	.align		4
        /*0000*/ 	.byte	0x04, 0x2f
        /*0002*/ 	.short	(.L_1 - .L_0)
	.align		4
.L_0:
        /*0004*/ 	.word	index@(_Z10MultMatGPUPfS_S_i)
        /*0008*/ 	.word	0x0000001e


	//----- nvinfo : EIATTR_FRAME_SIZE
	.align		4
.L_1:
        /*000c*/ 	.byte	0x04, 0x11
        /*000e*/ 	.short	(.L_3 - .L_2)
	.align		4
.L_2:
        /*0010*/ 	.word	index@(_Z10MultMatGPUPfS_S_i)
        /*0014*/ 	.word	0x00000000


	//----- nvinfo : EIATTR_MIN_STACK_SIZE
	.align		4
.L_3:
        /*0018*/ 	.byte	0x04, 0x12
        /*001a*/ 	.short	(.L_5 - .L_4)
	.align		4
.L_4:
        /*001c*/ 	.word	index@(_Z10MultMatGPUPfS_S_i)
        /*0020*/ 	.word	0x00000000
.L_5:


//--------------------- .nv.compat                --------------------------
	.section	.nv.compat,"",@"SHT_CUDA_COMPAT_INFO"
	.align	4
        /*0000*/ 	.byte	0x02, 0x09, 0x00, 0x00, 0x02, 0x02, 0x01, 0x00, 0x02, 0x05, 0x05, 0x00, 0x03, 0x07, 0x01, 0x01
        /*0010*/ 	.byte	0x02, 0x03, 0x00, 0x00, 0x02, 0x06, 0x01, 0x00, 0x04, 0x0b, 0x08, 0x00, 0x09, 0x00, 0x00, 0x00
        /*0020*/ 	.byte	0x00, 0x00, 0x00, 0x00


//--------------------- .nv.info._Z10MultMatGPUPfS_S_i --------------------------
	.section	.nv.info._Z10MultMatGPUPfS_S_i,"",@"SHT_CUDA_INFO"
	.sectionflags	@""
	.align	4


	//----- nvinfo : EIATTR_CUDA_API_VERSION
	.align		4
        /*0000*/ 	.byte	0x04, 0x37
        /*0002*/ 	.short	(.L_7 - .L_6)
.L_6:
        /*0004*/ 	.word	0x00000082


	//----- nvinfo : EIATTR_KPARAM_INFO
	.align		4
.L_7:
        /*0008*/ 	.byte	0x04, 0x17
        /*000a*/ 	.short	(.L_9 - .L_8)
.L_8:
        /*000c*/ 	.word	0x00000000
        /*0010*/ 	.short	0x0003
        /*0012*/ 	.short	0x0018
        /*0014*/ 	.byte	0x00, 0xf0, 0x11, 0x00


	//----- nvinfo : EIATTR_KPARAM_INFO
	.align		4
.L_9:
        /*0018*/ 	.byte	0x04, 0x17
        /*001a*/ 	.short	(.L_11 - .L_10)
.L_10:
        /*001c*/ 	.word	0x00000000
        /*0020*/ 	.short	0x0002
        /*0022*/ 	.short	0x0010
        /*0024*/ 	.byte	0x00, 0xf5, 0x21, 0x00


	//----- nvinfo : EIATTR_KPARAM_INFO
	.align		4
.L_11:
        /*0028*/ 	.byte	0x04, 0x17
        /*002a*/ 	.short	(.L_13 - .L_12)
.L_12:
        /*002c*/ 	.word	0x00000000
        /*0030*/ 	.short	0x0001
        /*0032*/ 	.short	0x0008
        /*0034*/ 	.byte	0x00, 0xf5, 0x21, 0x00


	//----- nvinfo : EIATTR_KPARAM_INFO
	.align		4
.L_13:
        /*0038*/ 	.byte	0x04, 0x17
        /*003a*/ 	.short	(.L_15 - .L_14)
.L_14:
        /*003c*/ 	.word	0x00000000
        /*0040*/ 	.short	0x0000
        /*0042*/ 	.short	0x0000
        /*0044*/ 	.byte	0x00, 0xf5, 0x21, 0x00


	//----- nvinfo : EIATTR_SPARSE_MMA_MASK
	.align		4
.L_15:
        /*0048*/ 	.byte	0x03, 0x50
        /*004a*/ 	.short	0x0000


	//----- nvinfo : EIATTR_MAXREG_COUNT
	.align		4
        /*004c*/ 	.byte	0x03, 0x1b
        /*004e*/ 	.short	0x00ff


	//----- nvinfo : EIATTR_MERCURY_ISA_VERSION
	.align		4
        /*0050*/ 	.byte	0x03, 0x5f
        /*0052*/ 	.short	0x0101


	//----- nvinfo : EIATTR_VRC_CTA_INIT_COUNT
	.align		4
        /*0054*/ 	.byte	0x02, 0x4a
	.zero		1
	.zero		1


	//----- nvinfo : EIATTR_EXIT_INSTR_OFFSETS
	.align		4
        /*0058*/ 	.byte	0x04, 0x1c
        /*005a*/ 	.short	(.L_17 - .L_16)


	//   ....[0]....
.L_16:
        /*005c*/ 	.word	0x00000aa0


	//----- nvinfo : EIATTR_CBANK_PARAM_SIZE
	.align		4
.L_17:
        /*0060*/ 	.byte	0x03, 0x19
        /*0062*/ 	.short	0x001c


	//----- nvinfo : EIATTR_PARAM_CBANK
	.align		4
        /*0064*/ 	.byte	0x04, 0x0a
        /*0066*/ 	.short	(.L_19 - .L_18)
	.align		4
.L_18:
        /*0068*/ 	.word	index@(.nv.constant0._Z10MultMatGPUPfS_S_i)
        /*006c*/ 	.short	0x0380
        /*006e*/ 	.short	0x001c


	//----- nvinfo : EIATTR_SW_WAR
	.align		4
.L_19:
        /*0070*/ 	.byte	0x04, 0x36
        /*0072*/ 	.short	(.L_21 - .L_20)
.L_20:
        /*0074*/ 	.word	0x00000008
.L_21:


//--------------------- .nv.callgraph             --------------------------
	.section	.nv.callgraph,"",@"SHT_CUDA_CALLGRAPH"
	.align	4
	.sectionentsize	8
	.align		4
        /*0000*/ 	.word	0x00000000
	.align		4
        /*0004*/ 	.word	0xffffffff
	.align		4
        /*0008*/ 	.word	0x00000000
	.align		4
        /*000c*/ 	.word	0xfffffffe
	.align		4
        /*0010*/ 	.word	0x00000000
	.align		4
        /*0014*/ 	.word	0xfffffffd
	.align		4
        /*0018*/ 	.word	0x00000000
	.align		4
        /*001c*/ 	.word	0xfffffffc


//--------------------- .text._Z10MultMatGPUPfS_S_i --------------------------
	.section	.text._Z10MultMatGPUPfS_S_i,"ax",@progbits
	.align	128
        .global         _Z10MultMatGPUPfS_S_i
        .type           _Z10MultMatGPUPfS_S_i,@function
        .size           _Z10MultMatGPUPfS_S_i,(.L_x_5 - _Z10MultMatGPUPfS_S_i)
        .other          _Z10MultMatGPUPfS_S_i,@"STO_CUDA_ENTRY STV_DEFAULT"
_Z10MultMatGPUPfS_S_i:
.text._Z10MultMatGPUPfS_S_i:
[----:B------:R-:W-:Y:S01]  /*0000*/  LDC R1, c[0x0][0x37c] ;  /* 0x0000df00ff017b82 */ /* 0x000fe20000000800 */
[----:B------:R-:W0:Y:S01]  /*0010*/  S2R R0, SR_CTAID.Y ;  /* 0x0000000000007919 */ /* 0x000e220000002600 */
[----:B------:R-:W1:Y:S01]  /*0020*/  LDCU UR18, c[0x0][0x398] ;  /* 0x00007300ff1277ac */ /* 0x000e620008000800 */
[----:B------:R-:W-:Y:S01]  /*0030*/  HFMA2 R12, -RZ, RZ, 0, 0 ;  /* 0x00000000ff0c7431 */ /* 0x000fe200000001ff */
[----:B------:R-:W0:Y:S01]  /*0040*/  S2R R3, SR_TID.Y ;  /* 0x0000000000037919 */ /* 0x000e220000002200 */
[----:B------:R-:W2:Y:S01]  /*0050*/  LDCU.64 UR16, c[0x0][0x358] ;  /* 0x00006b00ff1077ac */ /* 0x000ea20008000a00 */
[----:B------:R-:W3:Y:S01]  /*0060*/  S2R R13, SR_CTAID.X ;  /* 0x00000000000d7919 */ /* 0x000ee20000002500 */
[----:B------:R-:W3:Y:S01]  /*0070*/  S2R R2, SR_TID.X ;  /* 0x0000000000027919 */ /* 0x000ee20000002100 */
[----:B-1----:R-:W-:Y:S01]  /*0080*/  UISETP.GE.AND UP0, UPT, UR18, 0x1, UPT ;  /* 0x000000011200788c */ /* 0x002fe2000bf06270 */
[----:B0-----:R-:W-:Y:S02]  /*0090*/  LEA R0, R0, R3, 0x5 ;  /* 0x0000000300007211 */ /* 0x001fe400078e28ff */
[----:B---3--:R-:W-:-:S06]  /*00a0*/  LEA R13, R13, R2, 0x5 ;  /* 0x000000020d0d7211 */ /* 0x008fcc00078e28ff */
[----:B--2---:R-:W-:Y:S05]  /*00b0*/  BRA.U !UP0, `(.L_x_0) ;  /* 0x0000000908687547 */ /* 0x004fea000b800000 */
[----:B------:R-:W-:Y:S02]  /*00c0*/  UISETP.GE.U32.AND UP1, UPT, UR18, 0x8, UPT ;  /* 0x000000081200788c */ /* 0x000fe4000bf26070 */
[----:B------:R-:W-:Y:S01]  /*00d0*/  IMAD R5, R0, UR18, RZ ;  /* 0x0000001200057c24 */ /* 0x000fe2000f8e02ff */
[----:B------:R-:W-:Y:S01]  /*00e0*/  ULOP3.LUT UR19, UR18, 0x7, URZ, 0xc0, !UPT ;  /* 0x0000000712137892 */ /* 0x000fe2000f8ec0ff */
[----:B------:R-:W-:Y:S01]  /*00f0*/  MOV R12, RZ ;  /* 0x000000ff000c7202 */ /* 0x000fe20000000f00 */
[----:B------:R-:W-:Y:S02]  /*0100*/  UMOV UR4, URZ ;  /* 0x000000ff00047c82 */ /* 0x000fe40008000000 */
[----:B------:R-:W-:Y:S02]  /*0110*/  UISETP.NE.AND UP0, UPT, UR19, URZ, UPT ;  /* 0x000000ff1300728c */ /* 0x000fe4000bf05270 */
[----:B------:R-:W-:Y:S09]  /*0120*/  BRA.U !UP1, `(.L_x_1) ;  /* 0x0000000509047547 */ /* 0x000ff2000b800000 */
[----:B------:R-:W0:Y:S01]  /*0130*/  LDC.64 R2, c[0x0][0x388] ;  /* 0x0000e200ff027b82 */ /* 0x000e220000000a00 */
[----:B------:R-:W1:Y:S01]  /*0140*/  LDCU.64 UR20, c[0x0][0x390] ;  /* 0x00007200ff1477ac */ /* 0x000e620008000a00 */
[----:B------:R-:W-:Y:S02]  /*0150*/  MOV R12, RZ ;  /* 0x000000ff000c7202 */ /* 0x000fe40000000f00 */
[----:B------:R-:W-:Y:S01]  /*0160*/  MOV R14, R13 ;  /* 0x0000000d000e7202 */ /* 0x000fe20000000f00 */
[----:B------:R-:W-:-:S04]  /*0170*/  ULOP3.LUT UR4, UR18, 0x7ffffff8, URZ, 0xc0, !UPT ;  /* 0x7ffffff812047892 */ /* 0x000fc8000f8ec0ff */
[----:B------:R-:W-:Y:S02]  /*0180*/  UIADD3 UR5, UPT, UPT, -UR4, URZ, URZ ;  /* 0x000000ff04057290 */ /* 0x000fe4000fffe1ff */
[----:B-1----:R-:W-:Y:S02]  /*0190*/  UIMAD.WIDE.U32 UR6, UR18, 0xc, UR20 ;  /* 0x0000000c120678a5 */ /* 0x002fe4000f8e0014 */
[----:B------:R-:W-:Y:S02]  /*01a0*/  UIMAD.WIDE.U32 UR8, UR18, 0x10, UR20 ;  /* 0x00000010120878a5 */ /* 0x000fe4000f8e0014 */
[----:B------:R-:W-:Y:S01]  /*01b0*/  UIMAD.WIDE.U32 UR10, UR18, 0x14, UR20 ;  /* 0x00000014120a78a5 */ /* 0x000fe2000f8e0014 */
[----:B0-----:R-:W-:Y:S01]  /*01c0*/  IMAD.WIDE.U32 R2, R5, 0x4, R2 ;  /* 0x0000000405027825 */ /* 0x001fe200078e0002 */
[----:B------:R-:W-:Y:S02]  /*01d0*/  UIMAD.WIDE.U32 UR12, UR18, 0x18, UR20 ;  /* 0x00000018120c78a5 */ /* 0x000fe4000f8e0014 */
[----:B------:R-:W-:Y:S01]  /*01e0*/  UIMAD.WIDE.U32 UR14, UR18, 0x1c, UR20 ;  /* 0x0000001c120e78a5 */ /* 0x000fe2000f8e0014 */
[----:B------:R-:W-:-:S04]  /*01f0*/  IADD3 R2, P0, PT, R2, 0x10, RZ ;  /* 0x0000001002027810 */ /* 0x000fc80007f1e0ff */
[----:B------:R-:W-:-:S09]  /*0200*/  IADD3.X R3, PT, PT, RZ, R3, RZ, P0, !PT ;  /* 0x00000003ff037210 */ /* 0x000fd200007fe4ff */
.L_x_2:
[----:B------:R-:W-:Y:S01]  /*0210*/  HFMA2 R23, -RZ, RZ, 0, 2.384185791015625e-07 ;  /* 0x00000004ff177431 */ /* 0x000fe200000001ff */
[----:B------:R-:W-:Y:S01]  /*0220*/  UIMAD.WIDE.U32 UR24, UR18, 0x4, UR20 ;  /* 0x00000004121878a5 */ /* 0x000fe2000f8e0014 */
[----:B------:R-:W2:Y:S01]  /*0230*/  LDG.E R21, desc[UR16][R2.64+-0x10] ;  /* 0xfffff01002157981 */ /* 0x000ea2000c1e1900 */
[----:B------:R-:W-:Y:S01]  /*0240*/  UIMAD.WIDE.U32 UR22, UR18, 0x8, UR20 ;  /* 0x00000008121678a5 */ /* 0x000fe2000f8e0014 */
[----:B------:R-:W-:Y:S01]  /*0250*/  HFMA2 R5, -RZ, RZ, 0, 2.384185791015625e-07 ;  /* 0x00000004ff057431 */ /* 0x000fe200000001ff */
[----:B------:R-:W-:Y:S01]  /*0260*/  MOV R11, 0x4 ;  /* 0x00000004000b7802 */ /* 0x000fe20000000f00 */
[----:B------:R-:W3:Y:S01]  /*0270*/  LDG.E R19, desc[UR16][R2.64+-0xc] ;  /* 0xfffff41002137981 */ /* 0x000ee2000c1e1900 */
[----:B------:R-:W-:Y:S01]  /*0280*/  MOV R8, UR24 ;  /* 0x0000001800087c02 */ /* 0x000fe20008000f00 */
[----:B------:R-:W-:Y:S01]  /*0290*/  IMAD.U32 R9, RZ, RZ, UR25 ;  /* 0x00000019ff097e24 */ /* 0x000fe2000f8e00ff */
[----:B------:R-:W-:Y:S01]  /*02a0*/  MOV R24, UR22 ;  /* 0x0000001600187c02 */ /* 0x000fe20008000f00 */
[C---:B------:R-:W-:Y:S01]  /*02b0*/  IMAD.WIDE R22, R14.reuse, R23, UR20 ;  /* 0x000000140e167e25 */ /* 0x040fe2000f8e0217 */
[----:B------:R-:W-:Y:S01]  /*02c0*/  MOV R25, UR23 ;  /* 0x0000001700197c02 */ /* 0x000fe20008000f00 */
[----:B------:R-:W4:Y:S02]  /*02d0*/  LDG.E R17, desc[UR16][R2.64+-0x8] ;  /* 0xfffff81002117981 */ /* 0x000f24000c1e1900 */
[----:B------:R-:W-:-:S02]  /*02e0*/  IMAD.WIDE R8, R14, 0x4, R8 ;  /* 0x000000040e087825 */ /* 0x000fc400078e0208 */
[----:B------:R-:W2:Y:S02]  /*02f0*/  LDG.E R22, desc[UR16][R22.64] ;  /* 0x0000001016167981 */ /* 0x000ea4000c1e1900 */
[C---:B------:R-:W-:Y:S02]  /*0300*/  IMAD.WIDE R24, R14.reuse, 0x4, R24 ;  /* 0x000000040e187825 */ /* 0x040fe400078e0218 */
[----:B------:R0:W3:Y:S02]  /*0310*/  LDG.E R20, desc[UR16][R8.64] ;  /* 0x0000001008147981 */ /* 0x0000e4000c1e1900 */
[C---:B------:R-:W-:Y:S01]  /*0320*/  IMAD.WIDE R10, R14.reuse, R11, UR6 ;  /* 0x000000060e0a7e25 */ /* 0x040fe2000f8e020b */
[----:B------:R-:W-:Y:S01]  /*0330*/  MOV R7, 0x4 ;  /* 0x0000000400077802 */ /* 0x000fe20000000f00 */
[----:B------:R-:W4:Y:S02]  /*0340*/  LDG.E R18, desc[UR16][R24.64] ;  /* 0x0000001018127981 */ /* 0x000f24000c1e1900 */
[----:B------:R-:W-:-:S02]  /*0350*/  IMAD.WIDE R4, R14, R5, UR8 ;  /* 0x000000080e047e25 */ /* 0x000fc4000f8e0205 */
[----:B------:R1:W5:Y:S02]  /*0360*/  LDG.E R16, desc[UR16][R10.64] ;  /* 0x000000100a107981 */ /* 0x000364000c1e1900 */
[----:B0-----:R-:W-:Y:S02]  /*0370*/  HFMA2 R9, -RZ, RZ, 0, 2.384185791015625e-07 ;  /* 0x00000004ff097431 */ /* 0x001fe400000001ff */
[----:B------:R-:W5:Y:S01]  /*0380*/  LDG.E R15, desc[UR16][R2.64+-0x4] ;  /* 0xfffffc10020f7981 */ /* 0x000f62000c1e1900 */
[----:B------:R-:W-:-:S03]  /*0390*/  IMAD.WIDE R6, R14, R7, UR10 ;  /* 0x0000000a0e067e25 */ /* 0x000fc6000f8e0207 */
[----:B------:R0:W5:Y:S01]  /*03a0*/  LDG.E R4, desc[UR16][R4.64] ;  /* 0x0000001004047981 */ /* 0x000162000c1e1900 */
[----:B------:R-:W-:-:S03]  /*03b0*/  IMAD.MOV.U32 R27, RZ, RZ, 0x4 ;  /* 0x00000004ff1b7424 */ /* 0x000fc600078e00ff */
[----:B------:R-:W5:Y:S01]  /*03c0*/  LDG.E R23, desc[UR16][R2.64] ;  /* 0x0000001002177981 */ /* 0x000f62000c1e1900 */
[----:B------:R-:W-:-:S03]  /*03d0*/  IMAD.WIDE R8, R14, R9, UR12 ;  /* 0x0000000c0e087e25 */ /* 0x000fc6000f8e0209 */
[----:B------:R-:W5:Y:S01]  /*03e0*/  LDG.E R7, desc[UR16][R6.64] ;  /* 0x0000001006077981 */ /* 0x000f62000c1e1900 */
[----:B-1----:R-:W-:-:S03]  /*03f0*/  IMAD.WIDE R10, R14, R27, UR14 ;  /* 0x0000000e0e0a7e25 */ /* 0x002fc6000f8e021b */
[----:B------:R-:W5:Y:S04]  /*0400*/  LDG.E R24, desc[UR16][R2.64+0x4] ;  /* 0x0000041002187981 */ /* 0x000f68000c1e1900 */
[----:B------:R-:W5:Y:S04]  /*0410*/  LDG.E R8, desc[UR16][R8.64] ;  /* 0x0000001008087981 */ /* 0x000f68000c1e1900 */
[----:B------:R-:W5:Y:S04]  /*0420*/  LDG.E R25, desc[UR16][R2.64+0x8] ;  /* 0x0000081002197981 */ /* 0x000f68000c1e1900 */
[----:B------:R-:W5:Y:S04]  /*0430*/  LDG.E R10, desc[UR16][R10.64] ;  /* 0x000000100a0a7981 */ /* 0x000f68000c1e1900 */
[----:B------:R1:W5:Y:S01]  /*0440*/  LDG.E R27, desc[UR16][R2.64+0xc] ;  /* 0x00000c10021b7981 */ /* 0x000362000c1e1900 */
[----:B------:R-:W-:-:S04]  /*0450*/  UIADD3 UR5, UPT, UPT, UR5, 0x8, URZ ;  /* 0x0000000805057890 */ /* 0x000fc8000fffe0ff */
[----:B------:R-:W-:Y:S01]  /*0460*/  UISETP.NE.AND UP1, UPT, UR5, URZ, UPT ;  /* 0x000000ff0500728c */ /* 0x000fe2000bf25270 */
[----:B0-----:R-:W-:Y:S02]  /*0470*/  MOV R5, UR18 ;  /* 0x0000001200057c02 */ /* 0x001fe40008000f00 */
[----:B-1----:R-:W-:Y:S02]  /*0480*/  IADD3 R2, P0, PT, R2, 0x20, RZ ;  /* 0x0000002002027810 */ /* 0x002fe40007f1e0ff */
[----:B------:R-:W-:Y:S02]  /*0490*/  LEA R14, R5, R14, 0x3 ;  /* 0x0000000e050e7211 */ /* 0x000fe400078e18ff */
[----:B------:R-:W-:Y:S01]  /*04a0*/  IADD3.X R3, PT, PT, RZ, R3, RZ, P0, !PT ;  /* 0x00000003ff037210 */ /* 0x000fe200007fe4ff */
[----:B--2---:R-:W-:-:S04]  /*04b0*/  FFMA R22, R21, R22, R12 ;  /* 0x0000001615167223 */ /* 0x004fc8000000000c */
[----:B---3--:R-:W-:-:S04]  /*04c0*/  FFMA R20, R19, R20, R22 ;  /* 0x0000001413147223 */ /* 0x008fc80000000016 */
[----:B----4-:R-:W-:-:S04]  /*04d0*/  FFMA R18, R17, R18, R20 ;  /* 0x0000001211127223 */ /* 0x010fc80000000014 */
[----:B-----5:R-:W-:-:S04]  /*04e0*/  FFMA R16, R15, R16, R18 ;  /* 0x000000100f107223 */ /* 0x020fc80000000012 */
[----:B------:R-:W-:-:S04]  /*04f0*/  FFMA R23, R23, R4, R16 ;  /* 0x0000000417177223 */ /* 0x000fc80000000010 */
[----:B------:R-:W-:-:S04]  /*0500*/  FFMA R24, R24, R7, R23 ;  /* 0x0000000718187223 */ /* 0x000fc80000000017 */
[----:B------:R-:W-:-:S04]  /*0510*/  FFMA R8, R25, R8, R24 ;  /* 0x0000000819087223 */ /* 0x000fc80000000018 */
[----:B------:R-:W-:Y:S01]  /*0520*/  FFMA R12, R27, R10, R8 ;  /* 0x0000000a1b0c7223 */ /* 0x000fe20000000008 */
[----:B------:R-:W-:Y:S06]  /*0530*/  BRA.U UP1, `(.L_x_2) ;  /* 0xfffffffd01347547 */ /* 0x000fec000b83ffff */
.L_x_1:
[----:B------:R-:W-:Y:S05]  /*0540*/  BRA.U !UP0, `(.L_x_0) ;  /* 0x0000000508447547 */ /* 0x000fea000b800000 */
[----:B------:R-:W-:Y:S01]  /*0550*/  UISETP.GE.U32.AND UP0, UPT, UR19, 0x4, UPT ;  /* 0x000000041300788c */ /* 0x000fe2000bf06070 */
[----:B------:R-:W-:Y:S01]  /*0560*/  IMAD R2, R0, UR18, RZ ;  /* 0x0000001200027c24 */ /* 0x000fe2000f8e02ff */
[----:B------:R-:W-:-:S04]  /*0570*/  ULOP3.LUT UR5, UR18, 0x3, URZ, 0xc0, !UPT ;  /* 0x0000000312057892 */ /* 0x000fc8000f8ec0ff */
[----:B------:R-:W-:-:S03]  /*0580*/  UISETP.NE.AND UP1, UPT, UR5, URZ, UPT ;  /* 0x000000ff0500728c */ /* 0x000fc6000bf25270 */
[----:B------:R-:W-:Y:S08]  /*0590*/  BRA.U !UP0, `(.L_x_3) ;  /* 0x00000001087c7547 */ /* 0x000ff0000b800000 */
[----:B------:R-:W0:Y:S01]  /*05a0*/  LDC.64 R6, c[0x0][0x390] ;  /* 0x0000e400ff067b82 */ /* 0x000e220000000a00 */
[----:B------:R-:W1:Y:S01]  /*05b0*/  LDCU.64 UR6, c[0x0][0x388] ;  /* 0x00007100ff0677ac */ /* 0x000e620008000a00 */
[----:B------:R-:W-:Y:S01]  /*05c0*/  MOV R4, UR4 ;  /* 0x0000000400047c02 */ /* 0x000fe20008000f00 */
[----:B------:R-:W-:Y:S01]  /*05d0*/  IMAD.U32 R15, RZ, RZ, UR18 ;  /* 0x00000012ff0f7e24 */ /* 0x000fe2000f8e00ff */
[----:B------:R-:W-:Y:S02]  /*05e0*/  IADD3 R3, PT, PT, R2, UR4, RZ ;  /* 0x0000000402037c10 */ /* 0x000fe4000fffe0ff */
[----:B------:R-:W-:Y:S01]  /*05f0*/  MOV R11, UR18 ;  /* 0x00000012000b7c02 */ /* 0x000fe20008000f00 */
[----:B------:R-:W-:Y:S01]  /*0600*/  IMAD R5, R4, UR18, R13 ;  /* 0x0000001204057c24 */ /* 0x000fe2000f8e020d */
[----:B------:R-:W2:Y:S01]  /*0610*/  LDC.64 R8, c[0x0][0x388] ;  /* 0x0000e200ff087b82 */ /* 0x000ea20000000a00 */
[----:B------:R-:W-:Y:S02]  /*0620*/  IADD3 R14, P0, PT, R2, UR4, RZ ;  /* 0x00000004020e7c10 */ /* 0x000fe4000ff1e0ff */
[----:B------:R-:W-:Y:S01]  /*0630*/  MOV R17, UR18 ;  /* 0x0000001200117c02 */ /* 0x000fe20008000f00 */
[----:B0-----:R-:W-:-:S04]  /*0640*/  IMAD.WIDE R6, R5, 0x4, R6 ;  /* 0x0000000405067825 */ /* 0x001fc800078e0206 */
[----:B------:R-:W-:Y:S02]  /*0650*/  IMAD.WIDE.U32 R10, R11, 0x4, R6 ;  /* 0x000000040b0a7825 */ /* 0x000fe400078e0006 */
[----:B------:R-:W3:Y:S02]  /*0660*/  LDG.E R6, desc[UR16][R6.64] ;  /* 0x0000001006067981 */ /* 0x000ee4000c1e1900 */
[----:B--2---:R-:W-:Y:S01]  /*0670*/  IMAD.WIDE.U32 R8, R3, 0x4, R8 ;  /* 0x0000000403087825 */ /* 0x004fe200078e0008 */
[----:B------:R-:W-:Y:S02]  /*0680*/  IADD3.X R3, PT, PT, RZ, RZ, RZ, P0, !PT ;  /* 0x000000ffff037210 */ /* 0x000fe400007fe4ff */
[----:B-1----:R-:W-:-:S03]  /*0690*/  LEA R4, P0, R14, UR6, 0x2 ;  /* 0x000000060e047c11 */ /* 0x002fc6000f8010ff */
[----:B------:R-:W3:Y:S01]  /*06a0*/  LDG.E R9, desc[UR16][R8.64] ;  /* 0x0000001008097981 */ /* 0x000ee2000c1e1900 */
[----:B------:R-:W-:Y:S01]  /*06b0*/  LEA.HI.X R5, R14, UR7, R3, 0x2, P0 ;  /* 0x000000070e057c11 */ /* 0x000fe200080f1403 */
[----:B------:R-:W-:Y:S02]  /*06c0*/  IMAD.WIDE.U32 R14, R15, 0x4, R10 ;  /* 0x000000040f0e7825 */ /* 0x000fe400078e000a */
[----:B------:R-:W2:Y:S04]  /*06d0*/  LDG.E R3, desc[UR16][R10.64] ;  /* 0x000000100a037981 */ /* 0x000ea8000c1e1900 */
[----:B------:R-:W2:Y:S01]  /*06e0*/  LDG.E R18, desc[UR16][R4.64+0x4] ;  /* 0x0000041004127981 */ /* 0x000ea2000c1e1900 */
[----:B------:R-:W-:-:S03]  /*06f0*/  IMAD.WIDE.U32 R16, R17, 0x4, R14 ;  /* 0x0000000411107825 */ /* 0x000fc600078e000e */
[----:B------:R-:W4:Y:S04]  /*0700*/  LDG.E R19, desc[UR16][R14.64] ;  /* 0x000000100e137981 */ /* 0x000f28000c1e1900 */
[----:B------:R-:W4:Y:S04]  /*0710*/  LDG.E R20, desc[UR16][R4.64+0x8] ;  /* 0x0000081004147981 */ /* 0x000f28000c1e1900 */
[----:B------:R-:W5:Y:S04]  /*0720*/  LDG.E R22, desc[UR16][R4.64+0xc] ;  /* 0x00000c1004167981 */ /* 0x000f68000c1e1900 */
[----:B------:R-:W5:Y:S01]  /*0730*/  LDG.E R16, desc[UR16][R16.64] ;  /* 0x0000001010107981 */ /* 0x000f62000c1e1900 */
[----:B------:R-:W-:Y:S01]  /*0740*/  UIADD3 UR4, UPT, UPT, UR4, 0x4, URZ ;  /* 0x0000000404047890 */ /* 0x000fe2000fffe0ff */
[----:B---3--:R-:W-:-:S04]  /*0750*/  FFMA R9, R9, R6, R12 ;  /* 0x0000000609097223 */ /* 0x008fc8000000000c */
[----:B--2---:R-:W-:-:S04]  /*0760*/  FFMA R3, R18, R3, R9 ;  /* 0x0000000312037223 */ /* 0x004fc80000000009 */
[----:B----4-:R-:W-:-:S04]  /*0770*/  FFMA R3, R20, R19, R3 ;  /* 0x0000001314037223 */ /* 0x010fc80000000003 */
[----:B-----5:R-:W-:-:S07]  /*0780*/  FFMA R12, R22, R16, R3 ;  /* 0x00000010160c7223 */ /* 0x020fce0000000003 */
.L_x_3:
[----:B------:R-:W-:Y:S05]  /*0790*/  BRA.U !UP1, `(.L_x_0) ;  /* 0x0000000109b07547 */ /* 0x000fea000b800000 */
[----:B------:R-:W-:Y:S01]  /*07a0*/  UISETP.NE.AND UP0, UPT, UR5, 0x1, UPT ;  /* 0x000000010500788c */ /* 0x000fe2000bf05270 */
[----:B------:R-:W-:Y:S01]  /*07b0*/  MOV R4, UR4 ;  /* 0x0000000400047c02 */ /* 0x000fe20008000f00 */
[----:B------:R-:W-:Y:S02]  /*07c0*/  ULOP3.LUT UR5, UR18, 0x1, URZ, 0xc0, !UPT ;  /* 0x0000000112057892 */ /* 0x000fe4000f8ec0ff */
[----:B------:R-:W-:Y:S02]  /*07d0*/  MOV R17, UR18 ;  /* 0x0000001200117c02 */ /* 0x000fe40008000f00 */
[----:B------:R-:W-:Y:S01]  /*07e0*/  UISETP.NE.U32.AND UP1, UPT, UR5, 0x1, UPT ;  /* 0x000000010500788c */ /* 0x000fe2000bf25070 */
[----:B------:R-:W-:-:S04]  /*07f0*/  PLOP3.LUT P1, PT, PT, PT, UP0, 0x80, 0x8 ;  /* 0x000000000008781c */ /* 0x000fc80003f2f008 */
[----:B------:R-:W0:Y:S01]  /*0800*/  @UP0 LDCU.64 UR6, c[0x0][0x388] ;  /* 0x00007100ff0607ac */ /* 0x000e220008000a00 */
[----:B------:R-:W-:Y:S01]  /*0810*/  PLOP3.LUT P0, PT, PT, PT, UP1, 0x80, 0x8 ;  /* 0x000000000008781c */ /* 0x000fe20003f0f018 */
[----:B------:R-:W1:Y:S01]  /*0820*/  @UP0 LDCU.64 UR8, c[0x0][0x390] ;  /* 0x00007200ff0807ac */ /* 0x000e620008000a00 */
[----:B------:R-:W2:Y:S06]  /*0830*/  @UP0 LDCU.64 UR10, c[0x0][0x388] ;  /* 0x00007100ff0a07ac */ /* 0x000eac0008000a00 */
[C---:B------:R-:W-:Y:S02]  /*0840*/  @P1 IADD3 R3, PT, PT, R2.reuse, UR4, RZ ;  /* 0x0000000402031c10 */ /* 0x040fe4000fffe0ff */
[----:B------:R-:W-:Y:S01]  /*0850*/  @P1 IADD3 R5, P2, PT, R2, UR4, RZ ;  /* 0x0000000402051c10 */ /* 0x000fe2000ff5e0ff */
[----:B------:R-:W3:Y:S01]  /*0860*/  @!UP1 LDCU.64 UR12, c[0x0][0x388] ;  /* 0x00007100ff0c97ac */ /* 0x000ee20008000a00 */
[----:B------:R-:W-:-:S03]  /*0870*/  @UP0 UIADD3 UR4, UPT, UPT, UR4, 0x2, URZ ;  /* 0x0000000204040890 */ /* 0x000fc6000fffe0ff */
[----:B------:R-:W-:Y:S01]  /*0880*/  @P1 IMAD.X R8, RZ, RZ, RZ, P2 ;  /* 0x000000ffff081224 */ /* 0x000fe200010e06ff */
[----:B0-----:R-:W-:Y:S02]  /*0890*/  MOV R14, UR6 ;  /* 0x00000006000e7c02 */ /* 0x001fe40008000f00 */
[----:B------:R-:W-:Y:S01]  /*08a0*/  MOV R15, UR7 ;  /* 0x00000007000f7c02 */ /* 0x000fe20008000f00 */
[----:B------:R-:W0:Y:S01]  /*08b0*/  @!UP1 LDCU.64 UR6, c[0x0][0x390] ;  /* 0x00007200ff0697ac */ /* 0x000e220008000a00 */
[----:B-1----:R-:W-:Y:S02]  /*08c0*/  MOV R6, UR8 ;  /* 0x0000000800067c02 */ /* 0x002fe40008000f00 */
[----:B------:R-:W-:Y:S01]  /*08d0*/  MOV R7, UR9 ;  /* 0x0000000900077c02 */ /* 0x000fe20008000f00 */
[----:B------:R-:W-:-:S04]  /*08e0*/  @P1 IMAD.WIDE.U32 R14, R3, 0x4, R14 ;  /* 0x00000004030e1825 */ /* 0x000fc800078e000e */
[----:B------:R-:W-:Y:S01]  /*08f0*/  @P1 IMAD R3, R4, UR18, R13 ;  /* 0x0000001204031c24 */ /* 0x000fe2000f8e020d */
[----:B--2---:R-:W-:Y:S02]  /*0900*/  @P1 LEA R4, P2, R5, UR10, 0x2 ;  /* 0x0000000a05041c11 */ /* 0x004fe4000f8410ff */
[----:B------:R-:W-:Y:S01]  /*0910*/  MOV R18, UR4 ;  /* 0x0000000400127c02 */ /* 0x000fe20008000f00 */
[----:B------:R-:W-:Y:S01]  /*0920*/  @P1 IMAD.WIDE R6, R3, 0x4, R6 ;  /* 0x0000000403061825 */ /* 0x000fe200078e0206 */
[----:B------:R-:W-:Y:S01]  /*0930*/  @P1 LEA.HI.X R5, R5, UR11, R8, 0x2, P2 ;  /* 0x0000000b05051c11 */ /* 0x000fe200090f1408 */
[----:B------:R-:W2:Y:S01]  /*0940*/  @P1 LDG.E R3, desc[UR16][R14.64] ;  /* 0x000000100e031981 */ /* 0x000ea2000c1e1900 */
[----:B---3--:R-:W-:Y:S01]  /*0950*/  MOV R8, UR12 ;  /* 0x0000000c00087c02 */ /* 0x008fe20008000f00 */
[----:B------:R-:W-:Y:S01]  /*0960*/  @!P0 IMAD R21, R18, UR18, R13 ;  /* 0x0000001212158c24 */ /* 0x000fe2000f8e020d */
[----:B------:R-:W-:Y:S01]  /*0970*/  MOV R9, UR13 ;  /* 0x0000000d00097c02 */ /* 0x000fe20008000f00 */
[----:B------:R-:W-:Y:S01]  /*0980*/  @P1 IMAD.WIDE.U32 R16, R17, 0x4, R6 ;  /* 0x0000000411101825 */ /* 0x000fe200078e0006 */
[----:B------:R-:W-:Y:S01]  /*0990*/  @!P0 IADD3 R19, PT, PT, R2, UR4, RZ ;  /* 0x0000000402138c10 */ /* 0x000fe2000fffe0ff */
[----:B------:R-:W2:Y:S01]  /*09a0*/  @P1 LDG.E R6, desc[UR16][R6.64] ;  /* 0x0000001006061981 */ /* 0x000ea2000c1e1900 */
[----:B0-----:R-:W-:-:S02]  /*09b0*/  MOV R10, UR6 ;  /* 0x00000006000a7c02 */ /* 0x001fc40008000f00 */
[----:B------:R-:W-:Y:S01]  /*09c0*/  MOV R11, UR7 ;  /* 0x00000007000b7c02 */ /* 0x000fe20008000f00 */
[----:B------:R-:W-:Y:S01]  /*09d0*/  @!P0 IMAD.WIDE.U32 R8, R19, 0x4, R8 ;  /* 0x0000000413088825 */ /* 0x000fe200078e0008 */
[----:B------:R-:W3:Y:S03]  /*09e0*/  @P1 LDG.E R16, desc[UR16][R16.64] ;  /* 0x0000001010101981 */ /* 0x000ee6000c1e1900 */
[----:B------:R-:W-:Y:S01]  /*09f0*/  @!P0 IMAD.WIDE R10, R21, 0x4, R10 ;  /* 0x00000004150a8825 */ /* 0x000fe200078e020a */
[----:B------:R-:W3:Y:S04]  /*0a00*/  @P1 LDG.E R4, desc[UR16][R4.64+0x4] ;  /* 0x0000041004041981 */ /* 0x000ee8000c1e1900 */
[----:B------:R-:W4:Y:S04]  /*0a10*/  @!P0 LDG.E R9, desc[UR16][R8.64] ;  /* 0x0000001008098981 */ /* 0x000f28000c1e1900 */
[----:B------:R-:W4:Y:S01]  /*0a20*/  @!P0 LDG.E R10, desc[UR16][R10.64] ;  /* 0x000000100a0a8981 */ /* 0x000f22000c1e1900 */
[----:B--2---:R-:W-:-:S04]  /*0a30*/  @P1 FFMA R3, R3, R6, R12 ;  /* 0x0000000603031223 */ /* 0x004fc8000000000c */
[----:B---3--:R-:W-:-:S04]  /*0a40*/  @P1 FFMA R12, R4, R16, R3 ;  /* 0x00000010040c1223 */ /* 0x008fc80000000003 */
[----:B----4-:R-:W-:-:S07]  /*0a50*/  @!P0 FFMA R12, R9, R10, R12 ;  /* 0x0000000a090c8223 */ /* 0x010fce000000000c */
.L_x_0:
[----:B------:R-:W0:Y:S01]  /*0a60*/  LDC.64 R2, c[0x0][0x380] ;  /* 0x0000e000ff027b82 */ /* 0x000e220000000a00 */
[----:B------:R-:W-:-:S04]  /*0a70*/  IMAD R13, R0, UR18, R13 ;  /* 0x00000012000d7c24 */ /* 0x000fc8000f8e020d */
[----:B0-----:R-:W-:-:S05]  /*0a80*/  IMAD.WIDE R2, R13, 0x4, R2 ;  /* 0x000000040d027825 */ /* 0x001fca00078e0202 */
[----:B------:R-:W-:Y:S01]  /*0a90*/  STG.E desc[UR16][R2.64], R12 ;  /* 0x0000000c02007986 */ /* 0x000fe2000c101910 */
[----:B------:R-:W-:Y:S05]  /*0aa0*/  EXIT ;  /* 0x000000000000794d */ /* 0x000fea0003800000 */
.L_x_4:
[----:B------:R-:W-:-:S00]  /*0ab0*/  BRA `(.L_x_4) ;  /* 0xfffffffc00fc7947 */ /* 0x000fc0000383ffff */
[----:B------:R-:W-:-:S00]  /*0ac0*/  NOP ;  /* 0x0000000000007918 */ /* 0x000fc00000000000 */
        /* <DEDUP_REMOVED lines=11> */
.L_x_5:


//--------------------- .nv.shared.reserved.0     --------------------------
	.section	.nv.shared.reserved.0,"aw",@nobits
	.weak		__nv_reservedSMEM_offset_0_alias
	.size		__nv_reservedSMEM_offset_0_alias, 0, 64
	.other		__nv_reservedSMEM_offset_0_alias,@"STO_CUDA_RESERVED_SHARED STV_DEFAULT"
__nv_reservedSMEM_offset_0_alias:
	.zero		0
	.zero		64


//--------------------- .nv.constant0._Z10MultMatGPUPfS_S_i --------------------------
	.section	.nv.constant0._Z10MultMatGPUPfS_S_i,"a",@progbits
	.sectionflags	@""
	.align	4
.nv.constant0._Z10MultMatGPUPfS_S_i:
	.zero		924


//--------------------- SYMBOLS --------------------------

	.type		.nv.reservedSmem.offset0,@object
	.size		.nv.reservedSmem.offset0,0x4
